//
// Generated by NVIDIA NVVM Compiler
//
// Compiler Build ID: CL-36424714
// Cuda compilation tools, release 13.0, V13.0.88
// Based on NVVM 20.0.0
//

.version 9.0
.target sm_100
.address_size 64

	// .globl	_Z13search_kernelPcii
.global .align 4 .u32 count_dev;

.visible .entry _Z13search_kernelPcii(
	.param .u64 .ptr .align 1 _Z13search_kernelPcii_param_0,
	.param .u32 _Z13search_kernelPcii_param_1,
	.param .u32 _Z13search_kernelPcii_param_2
)
{
	.reg .pred 	%p<8>;
	.reg .b16 	%rs<6>;
	.reg .b32 	%r<19>;
	.reg .b64 	%rd<5>;

	ld.param.u64 	%rd1, [_Z13search_kernelPcii_param_0];
	ld.param.u32 	%r2, [_Z13search_kernelPcii_param_1];
	ld.param.u32 	%r3, [_Z13search_kernelPcii_param_2];
	mov.u32 	%r4, %tid.x;
	mov.u32 	%r5, %ntid.x;
	mov.u32 	%r6, %ctaid.x;
	mad.lo.s32 	%r7, %r5, %r6, %r4;
	add.s32 	%r1, %r7, %r3;
	add.s32 	%r8, %r2, -6;
	setp.ge.s32 	%p1, %r1, %r8;
	@%p1 bra 	$L__BB0_3;
	cvta.to.global.u64 	%rd2, %rd1;
	cvt.s64.s32 	%rd3, %r1;
	add.s64 	%rd4, %rd2, %rd3;
	ld.global.u8 	%rs1, [%rd4];
	setp.eq.s16 	%p2, %rs1, 104;
	selp.u32 	%r9, 1, 0, %p2;
	ld.global.u8 	%rs2, [%rd4+1];
	setp.eq.s16 	%p3, %rs2, 101;
	selp.u32 	%r10, 1, 0, %p3;
	add.s32 	%r11, %r9, %r10;
	ld.global.u8 	%rs3, [%rd4+2];
	setp.eq.s16 	%p4, %rs3, 108;
	selp.u32 	%r12, 1, 0, %p4;
	add.s32 	%r13, %r11, %r12;
	ld.global.u8 	%rs4, [%rd4+3];
	setp.eq.s16 	%p5, %rs4, 108;
	selp.u32 	%r14, 1, 0, %p5;
	add.s32 	%r15, %r13, %r14;
	ld.global.u8 	%rs5, [%rd4+4];
	setp.eq.s16 	%p6, %rs5, 111;
	selp.u32 	%r16, 1, 0, %p6;
	add.s32 	%r17, %r15, %r16;
	setp.ne.s32 	%p7, %r17, 5;
	@%p7 bra 	$L__BB0_3;
	atom.global.add.u32 	%r18, [count_dev], 1;
$L__BB0_3:
	ret;

}


// ===== COMPILED SASS (sm_100) =====

	.target	sm_100

	.elftype	@"ET_EXEC"


//--------------------- .note.nv.tkinfo           --------------------------
	.section	.note.nv.tkinfo,"",@"SHT_NOTE"
	.sectionflags	@"SHF_NOTE_NV_TKINFO"
	.tkinfo
        /*0018*/ 	.word	0x00000002
        /*0030*/ 	.string	""
        /*0030*/ 	.string	"ptxas"
        /*0030*/ 	.string	"Cuda compilation tools, release 13.0, V13.0.88"
        /*0030*/ 	.string	"Build cuda_13.0.r13.0/compiler.36424714_0"
        /*0030*/ 	.string	"-arch sm_100 -m 64 "



//--------------------- .note.nv.cuinfo           --------------------------
	.section	.note.nv.cuinfo,"",@"SHT_NOTE"
	.sectionflags	@"SHF_NOTE_NV_CUINFO"
        /*0018*/ 	.short	0x0002
        /*001a*/ 	.short	0x0064
        /*001c*/ 	.short	0x0082
	.zero		2


//--------------------- .nv.info                  --------------------------
	.section	.nv.info,"",@"SHT_CUDA_INFO"
	.align	4


	//----- nvinfo : EIATTR_REGCOUNT
	.align		4
        /*0000*/ 	.byte	0x04, 0x2f
        /*0002*/ 	.short	(.L_2 - .L_1)
	.align		4
.L_1:
        /*0004*/ 	.word	index@(_Z13search_kernelPcii)
        /*0008*/ 	.word	0x0000000a


	//----- nvinfo : EIATTR_FRAME_SIZE
	.align		4
.L_2:
        /*000c*/ 	.byte	0x04, 0x11
        /*000e*/ 	.short	(.L_4 - .L_3)
	.align		4
.L_3:
        /*0010*/ 	.word	index@(_Z13search_kernelPcii)
        /*0014*/ 	.word	0x00000000


	//----- nvinfo : EIATTR_MIN_STACK_SIZE
	.align		4
.L_4:
        /*0018*/ 	.byte	0x04, 0x12
        /*001a*/ 	.short	(.L_6 - .L_5)
	.align		4
.L_5:
        /*001c*/ 	.word	index@(_Z13search_kernelPcii)
        /*0020*/ 	.word	0x00000000
.L_6:


//--------------------- .nv.compat                --------------------------
	.section	.nv.compat,"",@"SHT_CUDA_COMPAT_INFO"
	.align	4
        /*0000*/ 	.byte	0x02, 0x09, 0x00, 0x00, 0x02, 0x02, 0x01, 0x00, 0x02, 0x05, 0x05, 0x00, 0x03, 0x07, 0x01, 0x01
        /*0010*/ 	.byte	0x02, 0x03, 0x00, 0x00, 0x02, 0x06, 0x01, 0x00, 0x04, 0x0b, 0x08, 0x00, 0x09, 0x00, 0x00, 0x00
        /*0020*/ 	.byte	0x00, 0x00, 0x00, 0x00


//--------------------- .nv.info._Z13search_kernelPcii --------------------------
	.section	.nv.info._Z13search_kernelPcii,"",@"SHT_CUDA_INFO"
	.sectionflags	@""
	.align	4


	//----- nvinfo : EIATTR_CUDA_API_VERSION
	.align		4
        /*0000*/ 	.byte	0x04, 0x37
        /*0002*/ 	.short	(.L_8 - .L_7)
.L_7:
        /*0004*/ 	.word	0x00000082


	//----- nvinfo : EIATTR_KPARAM_INFO
	.align		4
.L_8:
        /*0008*/ 	.byte	0x04, 0x17
        /*000a*/ 	.short	(.L_10 - .L_9)
.L_9:
        /*000c*/ 	.word	0x00000000
        /*0010*/ 	.short	0x0002
        /*0012*/ 	.short	0x000c
        /*0014*/ 	.byte	0x00, 0xf0, 0x11, 0x00


	//----- nvinfo : EIATTR_KPARAM_INFO
	.align		4
.L_10:
        /*0018*/ 	.byte	0x04, 0x17
        /*001a*/ 	.short	(.L_12 - .L_11)
.L_11:
        /*001c*/ 	.word	0x00000000
        /*0020*/ 	.short	0x0001
        /*0022*/ 	.short	0x0008
        /*0024*/ 	.byte	0x00, 0xf0, 0x11, 0x00


	//----- nvinfo : EIATTR_KPARAM_INFO
	.align		4
.L_12:
        /*0028*/ 	.byte	0x04, 0x17
        /*002a*/ 	.short	(.L_14 - .L_13)
.L_13:
        /*002c*/ 	.word	0x00000000
        /*0030*/ 	.short	0x0000
        /*0032*/ 	.short	0x0000
        /*0034*/ 	.byte	0x00, 0xf5, 0x21, 0x00


	//----- nvinfo : EIATTR_SPARSE_MMA_MASK
	.align		4
.L_14:
        /*0038*/ 	.byte	0x03, 0x50
        /*003a*/ 	.short	0x0000


	//----- nvinfo : EIATTR_MAXREG_COUNT
	.align		4
        /*003c*/ 	.byte	0x03, 0x1b
        /*003e*/ 	.short	0x00ff


	//----- nvinfo : EIATTR_MERCURY_ISA_VERSION
	.align		4
        /*0040*/ 	.byte	0x03, 0x5f
        /*0042*/ 	.short	0x0101


	//----- nvinfo : EIATTR_INT_WARP_WIDE_INSTR_OFFSETS
	.align		4
        /*0044*/ 	.byte	0x04, 0x31
        /*0046*/ 	.short	(.L_16 - .L_15)


	//   ....[0]....
.L_15:
        /*0048*/ 	.word	0x00000260


	//----- nvinfo : EIATTR_VRC_CTA_INIT_COUNT
	.align		4
.L_16:
        /*004c*/ 	.byte	0x02, 0x4a
	.zero		1
	.zero		1


	//----- nvinfo : EIATTR_EXIT_INSTR_OFFSETS
	.align		4
        /*0050*/ 	.byte	0x04, 0x1c
        /*0052*/ 	.short	(.L_18 - .L_17)


	//   ....[0]....
.L_17:
        /*0054*/ 	.word	0x00000090


	//   ....[1]....
        /*0058*/ 	.word	0x00000230


	//   ....[2]....
        /*005c*/ 	.word	0x000002b0


	//----- nvinfo : EIATTR_CBANK_PARAM_SIZE
	.align		4
.L_18:
        /*0060*/ 	.byte	0x03, 0x19
        /*0062*/ 	.short	0x0010


	//----- nvinfo : EIATTR_PARAM_CBANK
	.align		4
        /*0064*/ 	.byte	0x04, 0x0a
        /*0066*/ 	.short	(.L_20 - .L_19)
	.align		4
.L_19:
        /*0068*/ 	.word	index@(.nv.constant0._Z13search_kernelPcii)
        /*006c*/ 	.short	0x0380
        /*006e*/ 	.short	0x0010


	//----- nvinfo : EIATTR_SW_WAR
	.align		4
.L_20:
        /*0070*/ 	.byte	0x04, 0x36
        /*0072*/ 	.short	(.L_22 - .L_21)
.L_21:
        /*0074*/ 	.word	0x00000008
.L_22:


//--------------------- .nv.callgraph             --------------------------
	.section	.nv.callgraph,"",@"SHT_CUDA_CALLGRAPH"
	.align	4
	.sectionentsize	8
	.align		4
        /*0000*/ 	.word	0x00000000
	.align		4
        /*0004*/ 	.word	0xffffffff
	.align		4
        /*0008*/ 	.word	0x00000000
	.align		4
        /*000c*/ 	.word	0xfffffffe
	.align		4
        /*0010*/ 	.word	0x00000000
	.align		4
        /*0014*/ 	.word	0xfffffffd
	.align		4
        /*0018*/ 	.word	0x00000000
	.align		4
        /*001c*/ 	.word	0xfffffffc


//--------------------- .nv.constant4             --------------------------
	.section	.nv.constant4,"a",@progbits
	.align	8
	.align		8
.nv.constant4:
        /*0000*/ 	.dword	count_dev


//--------------------- .text._Z13search_kernelPcii --------------------------
	.section	.text._Z13search_kernelPcii,"ax",@progbits
	.align	128
        .global         _Z13search_kernelPcii
        .type           _Z13search_kernelPcii,@function
        .size           _Z13search_kernelPcii,(.L_x_1 - _Z13search_kernelPcii)
        .other          _Z13search_kernelPcii,@"STO_CUDA_ENTRY STV_DEFAULT"
_Z13search_kernelPcii:
.text._Z13search_kernelPcii:
[----:B------:R-:W-:Y:S01]  /*0000*/  LDC R1, c[0x0][0x37c] ;  /* 0x0000df00ff017b82 */ /* 0x000fe20000000800 */
[----:B------:R-:W0:Y:S01]  /*0010*/  S2R R0, SR_TID.X ;  /* 0x0000000000007919 */ /* 0x000e220000002100 */
[----:B------:R-:W0:Y:S01]  /*0020*/  LDCU UR6, c[0x0][0x360] ;  /* 0x00006c00ff0677ac */ /* 0x000e220008000800 */
[----:B------:R-:W0:Y:S01]  /*0030*/  S2R R3, SR_CTAID.X ;  /* 0x0000000000037919 */ /* 0x000e220000002500 */
[----:B------:R-:W1:Y:S02]  /*0040*/  LDCU.64 UR4, c[0x0][0x388] ;  /* 0x00007100ff0477ac */ /* 0x000e640008000a00 */
[----:B-1----:R-:W-:Y:S01]  /*0050*/  UIADD3 UR4, UPT, UPT, UR4, -0x6, URZ ;  /* 0xfffffffa04047890 */ /* 0x002fe2000fffe0ff */
[----:B0-----:R-:W-:-:S04]  /*0060*/  IMAD R0, R3, UR6, R0 ;  /* 0x0000000603007c24 */ /* 0x001fc8000f8e0200 */
[----:B------:R-:W-:-:S05]  /*0070*/  VIADD R0, R0, UR5 ;  /* 0x0000000500007c36 */ /* 0x000fca0008000000 */
[----:B------:R-:W-:-:S13]  /*0080*/  ISETP.GE.AND P0, PT, R0, UR4, PT ;  /* 0x0000000400007c0c */ /* 0x000fda000bf06270 */
[----:B------:R-:W-:Y:S05]  /*0090*/  @P0 EXIT ;  /* 0x000000000000094d */ /* 0x000fea0003800000 */
[----:B------:R-:W0:Y:S01]  /*00a0*/  LDCU.64 UR6, c[0x0][0x380] ;  /* 0x00007000ff0677ac */ /* 0x000e220008000a00 */
[----:B------:R-:W1:Y:S01]  /*00b0*/  LDCU.64 UR4, c[0x0][0x358] ;  /* 0x00006b00ff0477ac */ /* 0x000e620008000a00 */
[----:B0-----:R-:W-:-:S04]  /*00c0*/  IADD3 R2, P0, PT, R0, UR6, RZ ;  /* 0x0000000600027c10 */ /* 0x001fc8000ff1e0ff */
[----:B------:R-:W-:-:S05]  /*00d0*/  LEA.HI.X.SX32 R3, R0, UR7, 0x1, P0 ;  /* 0x0000000700037c11 */ /* 0x000fca00080f0eff */
[----:B-1----:R-:W2:Y:S04]  /*00e0*/  LDG.E.U8 R4, desc[UR4][R2.64+0x1] ;  /* 0x0000010402047981 */ /* 0x002ea8000c1e1100 */
[----:B------:R-:W3:Y:S04]  /*00f0*/  LDG.E.U8 R0, desc[UR4][R2.64] ;  /* 0x0000000402007981 */ /* 0x000ee8000c1e1100 */
[----:B------:R-:W4:Y:S04]  /*0100*/  LDG.E.U8 R5, desc[UR4][R2.64+0x2] ;  /* 0x0000020402057981 */ /* 0x000f28000c1e1100 */
[----:B------:R-:W5:Y:S04]  /*0110*/  LDG.E.U8 R6, desc[UR4][R2.64+0x3] ;  /* 0x0000030402067981 */ /* 0x000f68000c1e1100 */
[----:B------:R-:W5:Y:S01]  /*0120*/  LDG.E.U8 R7, desc[UR4][R2.64+0x4] ;  /* 0x0000040402077981 */ /* 0x000f62000c1e1100 */
[----:B--2---:R-:W-:Y:S01]  /*0130*/  ISETP.NE.AND P0, PT, R4, 0x65, PT ;  /* 0x000000650400780c */ /* 0x004fe20003f05270 */
[----:B------:R-:W-:Y:S01]  /*0140*/  IMAD.MOV.U32 R4, RZ, RZ, 0x2 ;  /* 0x00000002ff047424 */ /* 0x000fe200078e00ff */
[----:B---3--:R-:W-:-:S02]  /*0150*/  ISETP.NE.AND P1, PT, R0, 0x68, PT ;  /* 0x000000680000780c */ /* 0x008fc40003f25270 */
[----:B------:R-:W-:-:S09]  /*0160*/  SEL R0, RZ, 0x1, P0 ;  /* 0x00000001ff007807 */ /* 0x000fd20000000000 */
[----:B------:R-:W-:Y:S01]  /*0170*/  @P0 IMAD.MOV R4, RZ, RZ, 0x1 ;  /* 0x00000001ff040424 */ /* 0x000fe200078e02ff */
[----:B----4-:R-:W-:Y:S01]  /*0180*/  ISETP.NE.AND P0, PT, R5, 0x6c, PT ;  /* 0x0000006c0500780c */ /* 0x010fe20003f05270 */
[----:B------:R-:W-:Y:S01]  /*0190*/  @P1 IMAD.MOV R4, RZ, RZ, R0 ;  /* 0x000000ffff041224 */ /* 0x000fe200078e0200 */
[----:B-----5:R-:W-:-:S03]  /*01a0*/  ISETP.NE.AND P1, PT, R6, 0x6c, PT ;  /* 0x0000006c0600780c */ /* 0x020fc60003f25270 */
[----:B------:R-:W-:-:S08]  /*01b0*/  VIADD R0, R4, 0x1 ;  /* 0x0000000104007836 */ /* 0x000fd00000000000 */
[----:B------:R-:W-:Y:S01]  /*01c0*/  @P0 IMAD.MOV R0, RZ, RZ, R4 ;  /* 0x000000ffff000224 */ /* 0x000fe200078e0204 */
[----:B------:R-:W-:-:S03]  /*01d0*/  ISETP.NE.AND P0, PT, R7, 0x6f, PT ;  /* 0x0000006f0700780c */ /* 0x000fc60003f05270 */
[----:B------:R-:W-:Y:S02]  /*01e0*/  VIADD R2, R0, 0x1 ;  /* 0x0000000100027836 */ /* 0x000fe40000000000 */
[----:B------:R-:W-:-:S04]  /*01f0*/  @P1 IMAD.MOV R2, RZ, RZ, R0 ;  /* 0x000000ffff021224 */ /* 0x000fc800078e0200 */
[----:B------:R-:W-:-:S04]  /*0200*/  VIADD R0, R2, 0x1 ;  /* 0x0000000102007836 */ /* 0x000fc80000000000 */
[----:B------:R-:W-:-:S05]  /*0210*/  @P0 IMAD.MOV R0, RZ, RZ, R2 ;  /* 0x000000ffff000224 */ /* 0x000fca00078e0202 */
[----:B------:R-:W-:-:S13]  /*0220*/  ISETP.NE.AND P0, PT, R0, 0x5, PT ;  /* 0x000000050000780c */ /* 0x000fda0003f05270 */
[----:B------:R-:W-:Y:S05]  /*0230*/  @P0 EXIT ;  /* 0x000000000000094d */ /* 0x000fea0003800000 */
[----:B------:R-:W0:Y:S01]  /*0240*/  S2R R0, SR_LANEID ;  /* 0x0000000000007919 */ /* 0x000e220000000000 */
[----:B------:R-:W1:Y:S01]  /*0250*/  LDC.64 R2, c[0x4][RZ] ;  /* 0x01000000ff027b82 */ /* 0x000e620000000a00 */
[----:B------:R-:W-:Y:S02]  /*0260*/  VOTEU.ANY UR6, UPT, PT ;  /* 0x0000000000067886 */ /* 0x000fe400038e0100 */
[----:B------:R-:W-:Y:S02]  /*0270*/  UFLO.U32 UR7, UR6 ;  /* 0x00000006000772bd */ /* 0x000fe400080e0000 */
[----:B------:R-:W1:Y:S04]  /*0280*/  POPC R5, UR6 ;  /* 0x0000000600057d09 */ /* 0x000e680008000000 */
[----:B0-----:R-:W-:-:S13]  /*0290*/  ISETP.EQ.U32.AND P0, PT, R0, UR7, PT ;  /* 0x0000000700007c0c */ /* 0x001fda000bf02070 */
[----:B-1----:R-:W-:Y:S01]  /*02a0*/  @P0 REDG.E.ADD.STRONG.GPU desc[UR4][R2.64], R5 ;  /* 0x000000050200098e */ /* 0x002fe2000c12e104 */
[----:B------:R-:W-:Y:S05]  /*02b0*/  EXIT ;  /* 0x000000000000794d */ /* 0x000fea0003800000 */
.L_x_0:
[----:B------:R-:W-:-:S00]  /*02c0*/  BRA `(.L_x_0) ;  /* 0xfffffffc00fc7947 */ /* 0x000fc0000383ffff */
[----:B------:R-:W-:-:S00]  /*02d0*/  NOP ;  /* 0x0000000000007918 */ /* 0x000fc00000000000 */
        /* <DEDUP_REMOVED lines=10> */
.L_x_1:


//--------------------- .nv.shared.reserved.0     --------------------------
	.section	.nv.shared.reserved.0,"aw",@nobits
	.weak		__nv_reservedSMEM_offset_0_alias
	.size		__nv_reservedSMEM_offset_0_alias, 0, 64
	.other		__nv_reservedSMEM_offset_0_alias,@"STO_CUDA_RESERVED_SHARED STV_DEFAULT"
__nv_reservedSMEM_offset_0_alias:
	.zero		0
	.zero		64


//--------------------- .nv.global                --------------------------
	.section	.nv.global,"aw",@nobits
	.align	4
.nv.global:
	.type		count_dev,@object
	.size		count_dev,(.L_0 - count_dev)
count_dev:
	.zero		4
.L_0:


//--------------------- .nv.constant0._Z13search_kernelPcii --------------------------
	.section	.nv.constant0._Z13search_kernelPcii,"a",@progbits
	.sectionflags	@""
	.align	4
.nv.constant0._Z13search_kernelPcii:
	.zero		912


//--------------------- SYMBOLS --------------------------

	.type		.nv.reservedSmem.offset0,@object
	.size		.nv.reservedSmem.offset0,0x4
